	.headerflags	@"EF_CUDA_TEXMODE_UNIFIED EF_CUDA_64BIT_ADDRESS EF_CUDA_ACCELERATORS EF_CUDA_SM90 EF_CUDA_VIRTUAL_SM(EF_CUDA_SM90)"
	.elftype	@"ET_EXEC"


//--------------------- .nv.info                  --------------------------
	.section	.nv.info,"",@"SHT_CUDA_INFO"
	.align	4


	//----- nvinfo : EIATTR_REGCOUNT
	.align		4
        /*0000*/ 	.byte	0x04, 0x2f
        /*0002*/ 	.short	(.L_1 - .L_0)
	.align		4
.L_0:
        /*0004*/ 	.word	index@(triton_poi_fused_max_pool2d_with_indices_4)
        /*0008*/ 	.word	0x0000001c


	//----- nvinfo : EIATTR_MIN_STACK_SIZE
	.align		4
.L_1:
        /*000c*/ 	.byte	0x04, 0x12
        /*000e*/ 	.short	(.L_3 - .L_2)
	.align		4
.L_2:
        /*0010*/ 	.word	index@(triton_poi_fused_max_pool2d_with_indices_4)
        /*0014*/ 	.word	0x00000000


	//----- nvinfo : EIATTR_FRAME_SIZE
	.align		4
.L_3:
        /*0018*/ 	.byte	0x04, 0x11
        /*001a*/ 	.short	(.L_5 - .L_4)
	.align		4
.L_4:
        /*001c*/ 	.word	index@(triton_poi_fused_max_pool2d_with_indices_4)
        /*0020*/ 	.word	0x00000000


	//----- nvinfo : EIATTR_MIN_STACK_SIZE
	.align		4
.L_5:
        /*0024*/ 	.byte	0x04, 0x12
        /*0026*/ 	.short	(.L_7 - .L_6)
	.align		4
.L_6:
        /*0028*/ 	.word	index@(triton_poi_fused_max_pool2d_with_indices_4)
        /*002c*/ 	.word	0x00000000
.L_7:


//--------------------- .nv.info.triton_poi_fused_max_pool2d_with_indices_4 --------------------------
	.section	.nv.info.triton_poi_fused_max_pool2d_with_indices_4,"",@"SHT_CUDA_INFO"
	.sectionflags	@""
	.align	4


	//----- nvinfo : EIATTR_CUDA_API_VERSION
	.align		4
        /*0000*/ 	.byte	0x04, 0x37
        /*0002*/ 	.short	(.L_9 - .L_8)
.L_8:
        /*0004*/ 	.word	0x0000007c


	//----- nvinfo : EIATTR_KPARAM_INFO
	.align		4
.L_9:
        /*0008*/ 	.byte	0x04, 0x17
        /*000a*/ 	.short	(.L_11 - .L_10)
.L_10:
        /*000c*/ 	.word	0x00000000
        /*0010*/ 	.short	0x0003
        /*0012*/ 	.short	0x0018
        /*0014*/ 	.byte	0x00, 0xf0, 0x11, 0x00


	//----- nvinfo : EIATTR_KPARAM_INFO
	.align		4
.L_11:
        /*0018*/ 	.byte	0x04, 0x17
        /*001a*/ 	.short	(.L_13 - .L_12)
.L_12:
        /*001c*/ 	.word	0x00000000
        /*0020*/ 	.short	0x0002
        /*0022*/ 	.short	0x0010
        /*0024*/ 	.byte	0x00, 0xf4, 0x21, 0x00


	//----- nvinfo : EIATTR_KPARAM_INFO
	.align		4
.L_13:
        /*0028*/ 	.byte	0x04, 0x17
        /*002a*/ 	.short	(.L_15 - .L_14)
.L_14:
        /*002c*/ 	.word	0x00000000
        /*0030*/ 	.short	0x0001
        /*0032*/ 	.short	0x0008
        /*0034*/ 	.byte	0x00, 0xf4, 0x21, 0x00


	//----- nvinfo : EIATTR_KPARAM_INFO
	.align		4
.L_15:
        /*0038*/ 	.byte	0x04, 0x17
        /*003a*/ 	.short	(.L_17 - .L_16)
.L_16:
        /*003c*/ 	.word	0x00000000
        /*0040*/ 	.short	0x0000
        /*0042*/ 	.short	0x0000
        /*0044*/ 	.byte	0x00, 0xf4, 0x21, 0x00


	//----- nvinfo : EIATTR_SPARSE_MMA_MASK
	.align		4
.L_17:
        /*0048*/ 	.byte	0x03, 0x50
        /*004a*/ 	.short	0x0000


	//----- nvinfo : EIATTR_MAXREG_COUNT
	.align		4
        /*004c*/ 	.byte	0x03, 0x1b
        /*004e*/ 	.short	0x00ff


	//----- nvinfo : EIATTR_EXIT_INSTR_OFFSETS
	.align		4
        /*0050*/ 	.byte	0x04, 0x1c
        /*0052*/ 	.short	(.L_19 - .L_18)


	//   ....[0]....
.L_18:
        /*0054*/ 	.word	0x00000980


	//   ....[1]....
        /*0058*/ 	.word	0x000009a0


	//----- nvinfo : EIATTR_REQNTID
	.align		4
.L_19:
        /*005c*/ 	.byte	0x04, 0x10
        /*005e*/ 	.short	(.L_21 - .L_20)
.L_20:
        /*0060*/ 	.word	0x00000100
        /*0064*/ 	.word	0x00000001
        /*0068*/ 	.word	0x00000001


	//----- nvinfo : EIATTR_CBANK_PARAM_SIZE
	.align		4
.L_21:
        /*006c*/ 	.byte	0x03, 0x19
        /*006e*/ 	.short	0x001c


	//----- nvinfo : EIATTR_PARAM_CBANK
	.align		4
        /*0070*/ 	.byte	0x04, 0x0a
        /*0072*/ 	.short	(.L_23 - .L_22)
	.align		4
.L_22:
        /*0074*/ 	.word	index@(.nv.constant0.triton_poi_fused_max_pool2d_with_indices_4)
        /*0078*/ 	.short	0x0210
        /*007a*/ 	.short	0x001c


	//----- nvinfo : EIATTR_SW_WAR
	.align		4
.L_23:
        /*007c*/ 	.byte	0x04, 0x36
        /*007e*/ 	.short	(.L_25 - .L_24)
.L_24:
        /*0080*/ 	.word	0x00000008
.L_25:


//--------------------- .nv.callgraph             --------------------------
	.section	.nv.callgraph,"",@"SHT_CUDA_CALLGRAPH"
	.align	4
	.sectionentsize	8
	.align		4
        /*0000*/ 	.word	0x00000000
	.align		4
        /*0004*/ 	.word	0xffffffff
	.align		4
        /*0008*/ 	.word	0x00000000
	.align		4
        /*000c*/ 	.word	0xfffffffe
	.align		4
        /*0010*/ 	.word	0x00000000
	.align		4
        /*0014*/ 	.word	0xfffffffd
	.align		4
        /*0018*/ 	.word	0x00000000
	.align		4
        /*001c*/ 	.word	0xfffffffc


//--------------------- .text.triton_poi_fused_max_pool2d_with_indices_4 --------------------------
	.section	.text.triton_poi_fused_max_pool2d_with_indices_4,"ax",@progbits
	.align	128
        .global         triton_poi_fused_max_pool2d_with_indices_4
        .type           triton_poi_fused_max_pool2d_with_indices_4,@function
        .size           triton_poi_fused_max_pool2d_with_indices_4,(.L_x_1 - triton_poi_fused_max_pool2d_with_indices_4)
        .other          triton_poi_fused_max_pool2d_with_indices_4,@"STO_CUDA_ENTRY STV_DEFAULT"
triton_poi_fused_max_pool2d_with_indices_4:
.text.triton_poi_fused_max_pool2d_with_indices_4:
[----:B------:R-:W0:Y:S02]  /*0000*/  LDC R1, c[0x0][0x28] ;  /* 0x00000a00ff017b82 */ /* 0x000e240000000800 */
[----:B------:R-:W1:Y:S01]  /*0010*/  S2R R0, SR_TID.X ;  /* 0x0000000000007919 */ /* 0x000e620000002100 */
[----:B------:R-:W-:Y:S01]  /*0020*/  IMAD.MOV.U32 R2, RZ, RZ, RZ ;  /* 0x000000ffff027224 */ /* 0x000fe200078e00ff */
[----:B------:R-:W-:Y:S01]  /*0030*/  ULDC.64 UR4, c[0x0][0x208] ;  /* 0x0000820000047ab9 */ /* 0x000fe20000000a00 */
[----:B------:R-:W2:Y:S01]  /*0040*/  S2R R3, SR_CTAID.X ;  /* 0x0000000000037919 */ /* 0x000ea20000002500 */
[----:B------:R-:W-:Y:S01]  /*0050*/  CS2R R16, SRZ ;  /* 0x0000000000107805 */ /* 0x000fe2000001ff00 */
[----:B------:R-:W-:Y:S01]  /*0060*/  ULDC.64 UR6, c[0x0][0x220] ;  /* 0x0000880000067ab9 */ /* 0x000fe20000000a00 */
[----:B-1----:R-:W-:-:S05]  /*0070*/  IMAD.SHL.U32 R0, R0, 0x2, RZ ;  /* 0x0000000200007824 */ /* 0x002fca00078e00ff */
[----:B------:R-:W-:-:S05]  /*0080*/  LOP3.LUT R0, R0, 0x1fe, RZ, 0xc0, !PT ;  /* 0x000001fe00007812 */ /* 0x000fca00078ec0ff */
[----:B--2---:R-:W-:-:S04]  /*0090*/  IMAD R3, R3, 0x200, R0 ;  /* 0x0000020003037824 */ /* 0x004fc800078e0200 */
[C---:B------:R-:W-:Y:S01]  /*00a0*/  IMAD.HI R6, R3.reuse, 0x2aaaaaab, RZ ;  /* 0x2aaaaaab03067827 */ /* 0x040fe200078e02ff */
[----:B------:R-:W-:-:S03]  /*00b0*/  ISETP.GE.AND P0, PT, R3, 0x4ed80, PT ;  /* 0x0004ed800300780c */ /* 0x000fc60003f06270 */
[----:B------:R-:W-:Y:S01]  /*00c0*/  IMAD.HI R8, R3, 0x2f149903, RZ ;  /* 0x2f14990303087827 */ /* 0x000fe200078e02ff */
[----:B------:R-:W-:-:S03]  /*00d0*/  SHF.R.U32.HI R7, RZ, 0x1f, R6 ;  /* 0x0000001fff077819 */ /* 0x000fc60000011606 */
[----:B------:R-:W-:Y:S01]  /*00e0*/  IMAD.HI R0, R3, -0x303253cf, R2 ;  /* 0xcfcdac3103007827 */ /* 0x000fe200078e0202 */
[----:B------:R-:W-:Y:S02]  /*00f0*/  LEA.HI.SX32 R7, R6, R7, 0x1c ;  /* 0x0000000706077211 */ /* 0x000fe400078fe2ff */
[----:B------:R-:W-:Y:S01]  /*0100*/  SHF.R.U32.HI R9, RZ, 0x1f, R8 ;  /* 0x0000001fff097819 */ /* 0x000fe20000011608 */
[----:B------:R-:W-:Y:S01]  /*0110*/  IMAD.MOV.U32 R6, RZ, RZ, RZ ;  /* 0x000000ffff067224 */ /* 0x000fe200078e00ff */
[----:B------:R-:W-:Y:S02]  /*0120*/  SHF.R.U32.HI R5, RZ, 0x1f, R0 ;  /* 0x0000001fff057819 */ /* 0x000fe40000011600 */
[----:B------:R-:W-:Y:S01]  /*0130*/  LEA.HI.SX32 R9, R8, R9, 0x17 ;  /* 0x0000000908097211 */ /* 0x000fe200078fbaff */
[C---:B------:R-:W-:Y:S01]  /*0140*/  IMAD.HI R6, R7.reuse, -0x72c234f7, R6 ;  /* 0x8d3dcb0907067827 */ /* 0x040fe200078e0206 */
[----:B------:R-:W-:Y:S02]  /*0150*/  LEA.HI.SX32 R11, R0, R5, 0x10 ;  /* 0x00000005000b7211 */ /* 0x000fe400078f82ff */
[----:B------:R-:W1:Y:S01]  /*0160*/  LDC.64 R4, c[0x0][0x210] ;  /* 0x00008400ff047b82 */ /* 0x000e620000000a00 */
[----:B------:R-:W-:Y:S01]  /*0170*/  IMAD.MOV.U32 R8, RZ, RZ, RZ ;  /* 0x000000ffff087224 */ /* 0x000fe200078e00ff */
[----:B------:R-:W-:Y:S01]  /*0180*/  SHF.R.U32.HI R13, RZ, 0x1f, R6 ;  /* 0x0000001fff0d7819 */ /* 0x000fe20000011606 */
[----:B------:R-:W-:-:S02]  /*0190*/  IMAD R0, R7, -0x60, R3 ;  /* 0xffffffa007007824 */ /* 0x000fc400078e0203 */
[----:B------:R-:W-:Y:S01]  /*01a0*/  IMAD.HI R2, R9, -0x72c234f7, R8 ;  /* 0x8d3dcb0909027827 */ /* 0x000fe200078e0208 */
[----:B------:R-:W-:-:S03]  /*01b0*/  LEA.HI R6, R6, R13, RZ, 0x1c ;  /* 0x0000000d06067211 */ /* 0x000fc600078fe0ff */
[----:B------:R-:W-:Y:S01]  /*01c0*/  IMAD R11, R11, 0x51960, R0 ;  /* 0x000519600b0b7824 */ /* 0x000fe200078e0200 */
[----:B------:R-:W-:Y:S01]  /*01d0*/  SHF.R.U32.HI R13, RZ, 0x1f, R2 ;  /* 0x0000001fff0d7819 */ /* 0x000fe20000011602 */
[----:B------:R-:W-:-:S03]  /*01e0*/  IMAD R6, R6, -0x1d, R7 ;  /* 0xffffffe306067824 */ /* 0x000fc600078e0207 */
[----:B------:R-:W-:Y:S01]  /*01f0*/  LEA.HI R13, R2, R13, RZ, 0x1c ;  /* 0x0000000d020d7211 */ /* 0x000fe200078fe0ff */
[----:B------:R-:W-:Y:S01]  /*0200*/  IMAD R6, R6, 0xc0, R11 ;  /* 0x000000c006067824 */ /* 0x000fe200078e020b */
[----:B------:R-:W-:-:S03]  /*0210*/  CS2R R10, SRZ ;  /* 0x00000000000a7805 */ /* 0x000fc6000001ff00 */
[----:B------:R-:W-:Y:S02]  /*0220*/  IMAD R7, R13, -0x1d, R9 ;  /* 0xffffffe30d077824 */ /* 0x000fe400078e0209 */
[----:B------:R-:W-:Y:S02]  /*0230*/  IMAD.MOV.U32 R9, RZ, RZ, RZ ;  /* 0x000000ffff097224 */ /* 0x000fe400078e00ff */
[----:B------:R-:W-:-:S04]  /*0240*/  IMAD R7, R7, 0x2c40, R6 ;  /* 0x00002c4007077824 */ /* 0x000fc800078e0206 */
[C---:B------:R-:W-:Y:S02]  /*0250*/  VIADD R19, R7.reuse, 0x60 ;  /* 0x0000006007137836 */ /* 0x040fe40000000000 */
[----:B-1----:R-:W-:-:S04]  /*0260*/  IMAD.WIDE R14, R7, 0x4, R4 ;  /* 0x00000004070e7825 */ /* 0x002fc800078e0204 */
[--C-:B------:R-:W-:Y:S01]  /*0270*/  IMAD.WIDE R18, R19, 0x4, R4.reuse ;  /* 0x0000000413127825 */ /* 0x100fe200078e0204 */
[----:B------:R1:W2:Y:S03]  /*0280*/  @!P0 LDG.E.64 R10, desc[UR4][R14.64] ;  /* 0x000000040e0a8981 */ /* 0x0002a6000c1e1b00 */
[----:B------:R-:W-:Y:S01]  /*0290*/  VIADD R21, R7, 0xc0 ;  /* 0x000000c007157836 */ /* 0x000fe20000000000 */
[----:B------:R3:W2:Y:S01]  /*02a0*/  @!P0 LDG.E.64 R8, desc[UR4][R18.64] ;  /* 0x0000000412088981 */ /* 0x0006a2000c1e1b00 */
[----:B------:R-:W-:Y:S02]  /*02b0*/  CS2R R12, SRZ ;  /* 0x00000000000c7805 */ /* 0x000fe4000001ff00 */
[----:B------:R-:W-:-:S05]  /*02c0*/  IMAD.WIDE R20, R21, 0x4, R4 ;  /* 0x0000000415147825 */ /* 0x000fca00078e0204 */
[----:B------:R-:W4:Y:S01]  /*02d0*/  @!P0 LDG.E.64 R12, desc[UR4][R20.64] ;  /* 0x00000004140c8981 */ /* 0x000f22000c1e1b00 */
[----:B------:R-:W-:-:S04]  /*02e0*/  VIADD R23, R7, 0x1620 ;  /* 0x0000162007177836 */ /* 0x000fc80000000000 */
[----:B------:R-:W-:-:S05]  /*02f0*/  IMAD.WIDE R22, R23, 0x4, R4 ;  /* 0x0000000417167825 */ /* 0x000fca00078e0204 */
[----:B------:R-:W5:Y:S01]  /*0300*/  @!P0 LDG.E.64 R16, desc[UR4][R22.64] ;  /* 0x0000000416108981 */ /* 0x000f62000c1e1b00 */
[----:B------:R-:W-:Y:S01]  /*0310*/  VIADD R25, R7, 0x1680 ;  /* 0x0000168007197836 */ /* 0x000fe20000000000 */
[----:B-1----:R-:W-:-:S03]  /*0320*/  CS2R R14, SRZ ;  /* 0x00000000000e7805 */ /* 0x002fc6000001ff00 */
[----:B---3--:R-:W-:-:S05]  /*0330*/  IMAD.WIDE R18, R25, 0x4, R4 ;  /* 0x0000000419127825 */ /* 0x008fca00078e0204 */
[----:B------:R1:W3:Y:S01]  /*0340*/  @!P0 LDG.E.64 R14, desc[UR4][R18.64] ;  /* 0x00000004120e8981 */ /* 0x0002e2000c1e1b00 */
[C---:B--2---:R-:W-:Y:S02]  /*0350*/  FSETP.GT.AND P6, PT, R8.reuse, R10, PT ;  /* 0x0000000a0800720b */ /* 0x044fe40003fc4000 */
[C---:B------:R-:W-:Y:S02]  /*0360*/  FSETP.GT.AND P1, PT, R9.reuse, R11, PT ;  /* 0x0000000b0900720b */ /* 0x040fe40003f24000 */
[----:B------:R-:W-:Y:S02]  /*0370*/  FSETP.NAN.AND P3, PT, R8, R8, PT ;  /* 0x000000080800720b */ /* 0x000fe40003f68000 */
[----:B------:R-:W-:Y:S02]  /*0380*/  FSETP.NAN.AND P4, PT, R9, R9, PT ;  /* 0x000000090900720b */ /* 0x000fe40003f88000 */
[----:B----4-:R-:W-:Y:S02]  /*0390*/  FSETP.NAN.AND P2, PT, R12, R12, PT ;  /* 0x0000000c0c00720b */ /* 0x010fe40003f48000 */
[----:B------:R-:W-:-:S03]  /*03a0*/  SEL R0, RZ, 0x1, !P1 ;  /* 0x00000001ff007807 */ /* 0x000fc60004800000 */
[----:B------:R-:W-:Y:S02]  /*03b0*/  @!P6 SEL R8, R8, R10, P3 ;  /* 0x0000000a0808e207 */ /* 0x000fe40001800000 */
[----:B------:R-:W-:Y:S02]  /*03c0*/  FSETP.NAN.AND P3, PT, R13, R13, PT ;  /* 0x0000000d0d00720b */ /* 0x000fe40003f68000 */
[----:B------:R-:W-:Y:S02]  /*03d0*/  FSETP.GEU.AND P5, PT, R8, R12, PT ;  /* 0x0000000c0800720b */ /* 0x000fe40003fae000 */
[----:B------:R-:W-:Y:S02]  /*03e0*/  @!P1 SEL R9, R9, R11, P4 ;  /* 0x0000000b09099207 */ /* 0x000fe40002000000 */
[----:B------:R-:W-:Y:S02]  /*03f0*/  CS2R R10, SRZ ;  /* 0x00000000000a7805 */ /* 0x000fe4000001ff00 */
[----:B------:R-:W-:-:S02]  /*0400*/  @!P2 SEL R12, R12, R8, !P5 ;  /* 0x000000080c0ca207 */ /* 0x000fc40006800000 */
[----:B-----5:R-:W-:Y:S02]  /*0410*/  FSETP.NAN.AND P2, PT, R17, R17, PT ;  /* 0x000000111100720b */ /* 0x020fe40003f48000 */
[----:B------:R-:W-:Y:S02]  /*0420*/  FSETP.GEU.AND P4, PT, R9, R13, PT ;  /* 0x0000000d0900720b */ /* 0x000fe40003f8e000 */
[----:B------:R-:W-:Y:S02]  /*0430*/  FSETP.NAN.AND P1, PT, R16, R16, PT ;  /* 0x000000101000720b */ /* 0x000fe40003f28000 */
[----:B------:R-:W-:Y:S02]  /*0440*/  @!P3 SEL R13, R13, R9, !P4 ;  /* 0x000000090d0db207 */ /* 0x000fe40006000000 */
[----:B-1----:R-:W-:Y:S02]  /*0450*/  P2R R18, PR, RZ, 0x20 ;  /* 0x00000020ff127803 */ /* 0x002fe40000000000 */
[----:B------:R-:W-:-:S02]  /*0460*/  FSETP.GEU.AND P5, PT, R13, R17, PT ;  /* 0x000000110d00720b */ /* 0x000fc40003fae000 */
[----:B------:R-:W-:Y:S02]  /*0470*/  FSETP.GEU.AND P3, PT, R12, R16, PT ;  /* 0x000000100c00720b */ /* 0x000fe40003f6e000 */
[----:B------:R-:W-:Y:S01]  /*0480*/  @!P2 SEL R17, R17, R13, !P5 ;  /* 0x0000000d1111a207 */ /* 0x000fe20006800000 */
[----:B------:R-:W-:Y:S01]  /*0490*/  VIADD R13, R7, 0x16e0 ;  /* 0x000016e0070d7836 */ /* 0x000fe20000000000 */
[----:B------:R-:W-:Y:S02]  /*04a0*/  P2R R2, PR, RZ, 0x8 ;  /* 0x00000008ff027803 */ /* 0x000fe40000000000 */
[----:B------:R-:W-:Y:S01]  /*04b0*/  @!P1 SEL R16, R16, R12, !P3 ;  /* 0x0000000c10109207 */ /* 0x000fe20005800000 */
[----:B------:R-:W-:Y:S01]  /*04c0*/  IMAD.WIDE R12, R13, 0x4, R4 ;  /* 0x000000040d0c7825 */ /* 0x000fe200078e0204 */
[-C--:B---3--:R-:W-:Y:S02]  /*04d0*/  FSETP.NAN.AND P1, PT, R14, R14.reuse, PT ;  /* 0x0000000e0e00720b */ /* 0x088fe40003f28000 */
[----:B------:R-:W-:-:S02]  /*04e0*/  FSETP.GEU.AND P3, PT, R16, R14, PT ;  /* 0x0000000e1000720b */ /* 0x000fc40003f6e000 */
[----:B------:R-:W2:Y:S01]  /*04f0*/  @!P0 LDG.E.64 R10, desc[UR4][R12.64] ;  /* 0x000000040c0a8981 */ /* 0x000ea2000c1e1b00 */
[-C--:B------:R-:W-:Y:S02]  /*0500*/  FSETP.GEU.AND P2, PT, R17, R15.reuse, PT ;  /* 0x0000000f1100720b */ /* 0x080fe40003f4e000 */
[----:B------:R-:W-:Y:S02]  /*0510*/  P2R R6, PR, RZ, 0x8 ;  /* 0x00000008ff067803 */ /* 0x000fe40000000000 */
[----:B------:R-:W-:Y:S02]  /*0520*/  P2R R19, PR, RZ, 0x4 ;  /* 0x00000004ff137803 */ /* 0x000fe40000000000 */
[----:B------:R-:W-:Y:S02]  /*0530*/  P2R R8, PR, RZ, 0x20 ;  /* 0x00000020ff087803 */ /* 0x000fe40000000000 */
[----:B------:R-:W-:Y:S02]  /*0540*/  @!P1 SEL R14, R14, R16, !P3 ;  /* 0x000000100e0e9207 */ /* 0x000fe40005800000 */
[----:B------:R-:W-:-:S02]  /*0550*/  FSETP.NAN.AND P1, PT, R15, R15, PT ;  /* 0x0000000f0f00720b */ /* 0x000fc40003f28000 */
[----:B------:R-:W-:-:S04]  /*0560*/  ISETP.NE.AND P3, PT, R2, RZ, PT ;  /* 0x000000ff0200720c */ /* 0x000fc80003f65270 */
[----:B------:R-:W-:Y:S02]  /*0570*/  P2R R16, PR, RZ, 0x8 ;  /* 0x00000008ff107803 */ /* 0x000fe40000000000 */
[----:B------:R-:W-:-:S05]  /*0580*/  ISETP.NE.AND P3, PT, R8, RZ, PT ;  /* 0x000000ff0800720c */ /* 0x000fca0003f65270 */
[----:B------:R-:W-:Y:S02]  /*0590*/  @!P1 SEL R15, R15, R17, !P2 ;  /* 0x000000110f0f9207 */ /* 0x000fe40005000000 */
[----:B------:R-:W-:Y:S02]  /*05a0*/  CS2R R8, SRZ ;  /* 0x0000000000087805 */ /* 0x000fe4000001ff00 */
[-C--:B--2---:R-:W-:Y:S02]  /*05b0*/  FSETP.NAN.AND P1, PT, R11, R11.reuse, PT ;  /* 0x0000000b0b00720b */ /* 0x084fe40003f28000 */
[----:B------:R-:W-:-:S11]  /*05c0*/  FSETP.GEU.AND P2, PT, R15, R11, PT ;  /* 0x0000000b0f00720b */ /* 0x000fd60003f4e000 */
[----:B------:R-:W-:Y:S01]  /*05d0*/  @!P1 SEL R11, R11, R15, !P2 ;  /* 0x0000000f0b0b9207 */ /* 0x000fe20005000000 */
[----:B------:R-:W-:-:S04]  /*05e0*/  VIADD R15, R7, 0x2c40 ;  /* 0x00002c40070f7836 */ /* 0x000fc80000000000 */
[----:B------:R-:W-:-:S05]  /*05f0*/  IMAD.WIDE R12, R15, 0x4, R4 ;  /* 0x000000040f0c7825 */ /* 0x000fca00078e0204 */
[----:B------:R1:W2:Y:S01]  /*0600*/  @!P0 LDG.E.64 R8, desc[UR4][R12.64] ;  /* 0x000000040c088981 */ /* 0x0002a2000c1e1b00 */
[-C--:B------:R-:W-:Y:S02]  /*0610*/  FSETP.NAN.AND P5, PT, R10, R10.reuse, PT ;  /* 0x0000000a0a00720b */ /* 0x080fe40003fa8000 */
[----:B------:R-:W-:Y:S02]  /*0620*/  FSETP.GEU.AND P1, PT, R14, R10, PT ;  /* 0x0000000a0e00720b */ /* 0x000fe40003f2e000 */
[----:B------:R-:W-:-:S09]  /*0630*/  SEL R2, RZ, 0x1, !P6 ;  /* 0x00000001ff027807 */ /* 0x000fd20007000000 */
[----:B------:R-:W-:Y:S02]  /*0640*/  @!P5 SEL R10, R10, R14, !P1 ;  /* 0x0000000e0a0ad207 */ /* 0x000fe40004800000 */
[----:B------:R-:W-:Y:S01]  /*0650*/  SEL R0, R0, 0x2, P4 ;  /* 0x0000000200007807 */ /* 0x000fe20002000000 */
[----:B-1----:R-:W-:-:S04]  /*0660*/  VIADD R13, R7, 0x2ca0 ;  /* 0x00002ca0070d7836 */ /* 0x002fc80000000000 */
[----:B------:R-:W-:Y:S01]  /*0670*/  IMAD.WIDE R12, R13, 0x4, R4 ;  /* 0x000000040d0c7825 */ /* 0x000fe200078e0204 */
[----:B------:R-:W-:Y:S02]  /*0680*/  SEL R0, R0, 0x3, P3 ;  /* 0x0000000300007807 */ /* 0x000fe40001800000 */
[----:B------:R-:W-:Y:S01]  /*0690*/  ISETP.NE.AND P3, PT, R16, RZ, PT ;  /* 0x000000ff1000720c */ /* 0x000fe20003f65270 */
[----:B------:R-:W-:Y:S01]  /*06a0*/  VIADD R7, R7, 0x2d00 ;  /* 0x00002d0007077836 */ /* 0x000fe20000000000 */
[-C--:B--2---:R-:W-:Y:S02]  /*06b0*/  FSETP.NAN.AND P5, PT, R8, R8.reuse, PT ;  /* 0x000000080800720b */ /* 0x084fe40003fa8000 */
[----:B------:R-:W-:Y:S02]  /*06c0*/  FSETP.GEU.AND P6, PT, R10, R8, PT ;  /* 0x000000080a00720b */ /* 0x000fe40003fce000 */
[----:B------:R-:W-:-:S09]  /*06d0*/  FSETP.NAN.AND P4, PT, R9, R9, PT ;  /* 0x000000090900720b */ /* 0x000fd20003f88000 */
[----:B------:R-:W-:Y:S02]  /*06e0*/  @!P5 SEL R8, R8, R10, !P6 ;  /* 0x0000000a0808d207 */ /* 0x000fe40007000000 */
[----:B------:R-:W-:-:S04]  /*06f0*/  ISETP.NE.AND P5, PT, R18, RZ, PT ;  /* 0x000000ff1200720c */ /* 0x000fc80003fa5270 */
[----:B------:R-:W-:Y:S02]  /*0700*/  SEL R2, R2, 0x2, P5 ;  /* 0x0000000202027807 */ /* 0x000fe40002800000 */
[----:B------:R-:W-:-:S04]  /*0710*/  FSETP.GEU.AND P5, PT, R11, R9, PT ;  /* 0x000000090b00720b */ /* 0x000fc80003fae000 */
[----:B------:R-:W-:Y:S02]  /*0720*/  @!P4 SEL R9, R9, R11, !P5 ;  /* 0x0000000b0909c207 */ /* 0x000fe40006800000 */
[----:B------:R-:W-:Y:S02]  /*0730*/  CS2R R10, SRZ ;  /* 0x00000000000a7805 */ /* 0x000fe4000001ff00 */
[----:B------:R-:W-:-:S04]  /*0740*/  SEL R2, R2, 0x3, P3 ;  /* 0x0000000302027807 */ /* 0x000fc80001800000 */
[----:B------:R1:W2:Y:S01]  /*0750*/  @!P0 LDG.E.64 R10, desc[UR4][R12.64] ;  /* 0x000000040c0a8981 */ /* 0x0002a2000c1e1b00 */
[----:B------:R-:W-:Y:S01]  /*0760*/  ISETP.NE.AND P3, PT, R6, RZ, PT ;  /* 0x000000ff0600720c */ /* 0x000fe20003f65270 */
[----:B------:R-:W-:Y:S01]  /*0770*/  IMAD.WIDE R6, R7, 0x4, R4 ;  /* 0x0000000407067825 */ /* 0x000fe200078e0204 */
[----:B------:R-:W-:-:S06]  /*0780*/  CS2R R4, SRZ ;  /* 0x0000000000047805 */ /* 0x000fcc000001ff00 */
[----:B------:R3:W4:Y:S01]  /*0790*/  @!P0 LDG.E.64 R4, desc[UR4][R6.64] ;  /* 0x0000000406048981 */ /* 0x000722000c1e1b00 */
[----:B------:R-:W-:Y:S01]  /*07a0*/  SEL R2, R2, 0x4, P3 ;  /* 0x0000000402027807 */ /* 0x000fe20001800000 */
[----:B-1----:R-:W3:Y:S01]  /*07b0*/  LDC.64 R12, c[0x0][0x218] ;  /* 0x00008600ff0c7b82 */ /* 0x002ee20000000a00 */
[----:B------:R-:W-:-:S04]  /*07c0*/  ISETP.NE.AND P4, PT, R19, RZ, PT ;  /* 0x000000ff1300720c */ /* 0x000fc80003f85270 */
[----:B------:R-:W-:Y:S02]  /*07d0*/  SEL R0, R0, 0x4, P4 ;  /* 0x0000000400007807 */ /* 0x000fe40002000000 */
[----:B------:R-:W-:Y:S02]  /*07e0*/  SEL R2, R2, 0x5, P1 ;  /* 0x0000000502027807 */ /* 0x000fe40000800000 */
[----:B------:R-:W-:Y:S02]  /*07f0*/  SEL R0, R0, 0x5, P2 ;  /* 0x0000000500007807 */ /* 0x000fe40001000000 */
[----:B------:R-:W-:Y:S02]  /*0800*/  SEL R2, R2, 0x6, P6 ;  /* 0x0000000602027807 */ /* 0x000fe40003000000 */
[----:B------:R-:W-:Y:S01]  /*0810*/  SEL R0, R0, 0x6, P5 ;  /* 0x0000000600007807 */ /* 0x000fe20002800000 */
[----:B---3--:R-:W-:Y:S01]  /*0820*/  IMAD.WIDE R6, R3, 0x4, R12 ;  /* 0x0000000403067825 */ /* 0x008fe200078e020c */
[----:B--2---:R-:W-:-:S02]  /*0830*/  FSETP.NAN.AND P3, PT, R10, R10, PT ;  /* 0x0000000a0a00720b */ /* 0x004fc40003f68000 */
[----:B------:R-:W-:Y:S02]  /*0840*/  FSETP.NAN.AND P4, PT, R11, R11, PT ;  /* 0x0000000b0b00720b */ /* 0x000fe40003f88000 */
[----:B------:R-:W-:Y:S02]  /*0850*/  FSETP.GEU.AND P1, PT, R8, R10, PT ;  /* 0x0000000a0800720b */ /* 0x000fe40003f2e000 */
[----:B----4-:R-:W-:Y:S02]  /*0860*/  FSETP.NAN.AND P2, PT, R4, R4, PT ;  /* 0x000000040400720b */ /* 0x010fe40003f48000 */
[----:B------:R-:W-:-:S05]  /*0870*/  FSETP.NAN.AND P6, PT, R5, R5, PT ;  /* 0x000000050500720b */ /* 0x000fca0003fc8000 */
[----:B------:R-:W-:Y:S02]  /*0880*/  @!P3 SEL R10, R10, R8, !P1 ;  /* 0x000000080a0ab207 */ /* 0x000fe40004800000 */
[----:B------:R-:W-:-:S04]  /*0890*/  FSETP.GEU.AND P3, PT, R9, R11, PT ;  /* 0x0000000b0900720b */ /* 0x000fc80003f6e000 */
[----:B------:R-:W-:Y:S02]  /*08a0*/  @!P4 SEL R11, R11, R9, !P3 ;  /* 0x000000090b0bc207 */ /* 0x000fe40005800000 */
[----:B------:R-:W-:Y:S02]  /*08b0*/  FSETP.GEU.AND P5, PT, R10, R4, PT ;  /* 0x000000040a00720b */ /* 0x000fe40003fae000 */
[----:B------:R-:W-:Y:S02]  /*08c0*/  SEL R2, R2, 0x7, P1 ;  /* 0x0000000702027807 */ /* 0x000fe40000800000 */
[----:B------:R-:W-:Y:S02]  /*08d0*/  FSETP.GEU.AND P4, PT, R11, R5, PT ;  /* 0x000000050b00720b */ /* 0x000fe40003f8e000 */
[----:B------:R-:W-:Y:S02]  /*08e0*/  SEL R0, R0, 0x7, P3 ;  /* 0x0000000700007807 */ /* 0x000fe40001800000 */
[----:B------:R-:W-:-:S02]  /*08f0*/  SEL R8, R2, 0x8, P5 ;  /* 0x0000000802087807 */ /* 0x000fc40002800000 */
[----:B------:R-:W-:Y:S02]  /*0900*/  @!P2 SEL R4, R4, R10, !P5 ;  /* 0x0000000a0404a207 */ /* 0x000fe40006800000 */
[----:B------:R-:W-:Y:S02]  /*0910*/  @!P6 SEL R5, R5, R11, !P4 ;  /* 0x0000000b0505e207 */ /* 0x000fe40006000000 */
[----:B------:R-:W-:Y:S02]  /*0920*/  IADD3 R2, P1, R3, UR6, RZ ;  /* 0x0000000603027c10 */ /* 0x000fe4000ff3e0ff */
[----:B------:R-:W-:Y:S02]  /*0930*/  SEL R9, R0, 0x8, P4 ;  /* 0x0000000800097807 */ /* 0x000fe40002000000 */
[----:B------:R-:W-:Y:S01]  /*0940*/  LOP3.LUT R0, R8, 0xff, RZ, 0xc0, !PT ;  /* 0x000000ff08007812 */ /* 0x000fe200078ec0ff */
[----:B------:R1:W-:Y:S01]  /*0950*/  @!P0 STG.E.64 desc[UR4][R6.64], R4 ;  /* 0x0000000406008986 */ /* 0x0003e2000c101b04 */
[----:B------:R-:W-:-:S03]  /*0960*/  LEA.HI.X.SX32 R3, R3, UR7, 0x1, P1 ;  /* 0x0000000703037c11 */ /* 0x000fc600088f0eff */
[----:B------:R-:W-:Y:S01]  /*0970*/  IMAD R9, R9, 0x100, R0 ;  /* 0x0000010009097824 */ /* 0x000fe200078e0200 */
[----:B------:R-:W-:Y:S06]  /*0980*/  @P0 EXIT ;  /* 0x000000000000094d */ /* 0x000fec0003800000 */
[----:B------:R-:W-:Y:S01]  /*0990*/  STG.E.U16 desc[UR4][R2.64], R9 ;  /* 0x0000000902007986 */ /* 0x000fe2000c101504 */
[----:B------:R-:W-:Y:S05]  /*09a0*/  EXIT ;  /* 0x000000000000794d */ /* 0x000fea0003800000 */
.L_x_0:
[----:B------:R-:W-:-:S00]  /*09b0*/  BRA `(.L_x_0) ;  /* 0xfffffffc00fc7947 */ /* 0x000fc0000383ffff */
[----:B------:R-:W-:-:S00]  /*09c0*/  NOP ;  /* 0x0000000000007918 */ /* 0x000fc00000000000 */
        /* <DEDUP_REMOVED lines=11> */
.L_x_1:


//--------------------- .nv.constant0.triton_poi_fused_max_pool2d_with_indices_4 --------------------------
	.section	.nv.constant0.triton_poi_fused_max_pool2d_with_indices_4,"a",@progbits
	.sectionflags	@""
	.align	4
.nv.constant0.triton_poi_fused_max_pool2d_with_indices_4:
	.zero		556
